//
// Generated by NVIDIA NVVM Compiler
//
// Compiler Build ID: CL-36424714
// Cuda compilation tools, release 13.0, V13.0.88
// Based on NVVM 20.0.0
//

.version 9.0
.target sm_100
.address_size 64

	// .globl	_Z10cuda_dgemmiPfS_S_
.extern .func  (.param .b32 func_retval0) vprintf
(
	.param .b64 vprintf_param_0,
	.param .b64 vprintf_param_1
)
;
.global .align 1 .b8 $str[29] = {72, 101, 108, 108, 111, 32, 87, 111, 114, 108, 100, 32, 102, 114, 111, 109, 32, 71, 80, 85, 33, 32, 37, 100, 32, 37, 100, 10};

.visible .entry _Z10cuda_dgemmiPfS_S_(
	.param .u32 _Z10cuda_dgemmiPfS_S__param_0,
	.param .u64 .ptr .align 1 _Z10cuda_dgemmiPfS_S__param_1,
	.param .u64 .ptr .align 1 _Z10cuda_dgemmiPfS_S__param_2,
	.param .u64 .ptr .align 1 _Z10cuda_dgemmiPfS_S__param_3
)
{
	.reg .pred 	%p<10>;
	.reg .b32 	%r<41>;
	.reg .b32 	%f<56>;
	.reg .b64 	%rd<59>;

	ld.param.u32 	%r16, [_Z10cuda_dgemmiPfS_S__param_0];
	ld.param.u64 	%rd12, [_Z10cuda_dgemmiPfS_S__param_1];
	ld.param.u64 	%rd13, [_Z10cuda_dgemmiPfS_S__param_2];
	ld.param.u64 	%rd14, [_Z10cuda_dgemmiPfS_S__param_3];
	cvta.to.global.u64 	%rd1, %rd13;
	cvta.to.global.u64 	%rd2, %rd12;
	cvta.to.global.u64 	%rd15, %rd14;
	mov.u32 	%r17, %ctaid.x;
	mov.u32 	%r18, %ntid.x;
	mov.u32 	%r19, %tid.x;
	mad.lo.s32 	%r1, %r17, %r18, %r19;
	mov.u32 	%r20, %ctaid.y;
	mov.u32 	%r21, %ntid.y;
	mov.u32 	%r22, %tid.y;
	mad.lo.s32 	%r23, %r20, %r21, %r22;
	mul.lo.s32 	%r2, %r16, %r23;
	add.s32 	%r24, %r2, %r1;
	mul.wide.s32 	%rd16, %r24, 4;
	add.s64 	%rd3, %rd15, %rd16;
	mov.b32 	%r25, 0;
	st.global.u32 	[%rd3], %r25;
	setp.lt.s32 	%p1, %r16, 1;
	@%p1 bra 	$L__BB0_12;
	and.b32  	%r3, %r16, 7;
	setp.lt.u32 	%p2, %r16, 8;
	mov.b32 	%r39, 0;
	mov.f32 	%f53, 0f00000000;
	@%p2 bra 	$L__BB0_4;
	and.b32  	%r39, %r16, 2147483640;
	neg.s32 	%r37, %r39;
	mul.wide.u32 	%rd4, %r16, 28;
	mul.wide.u32 	%rd5, %r16, 20;
	mul.wide.u32 	%rd6, %r16, 16;
	mul.wide.u32 	%rd7, %r16, 12;
	mul.wide.u32 	%rd8, %r16, 8;
	mul.wide.u32 	%rd17, %r2, 4;
	add.s64 	%rd18, %rd17, %rd1;
	add.s64 	%rd58, %rd18, 16;
	mov.f32 	%f53, 0f00000000;
	shl.b32 	%r28, %r16, 3;
	mov.u32 	%r36, %r1;
$L__BB0_3:
	.pragma "nounroll";
	mul.wide.s32 	%rd19, %r36, 4;
	add.s64 	%rd20, %rd2, %rd19;
	ld.global.f32 	%f10, [%rd20];
	ld.global.f32 	%f11, [%rd58+-16];
	fma.rn.f32 	%f12, %f10, %f11, %f53;
	st.global.f32 	[%rd3], %f12;
	mul.wide.u32 	%rd21, %r16, 4;
	add.s64 	%rd22, %rd20, %rd21;
	ld.global.f32 	%f13, [%rd22];
	ld.global.f32 	%f14, [%rd58+-12];
	fma.rn.f32 	%f15, %f13, %f14, %f12;
	st.global.f32 	[%rd3], %f15;
	add.s64 	%rd23, %rd20, %rd8;
	ld.global.f32 	%f16, [%rd23];
	ld.global.f32 	%f17, [%rd58+-8];
	fma.rn.f32 	%f18, %f16, %f17, %f15;
	st.global.f32 	[%rd3], %f18;
	add.s64 	%rd24, %rd20, %rd7;
	ld.global.f32 	%f19, [%rd24];
	ld.global.f32 	%f20, [%rd58+-4];
	fma.rn.f32 	%f21, %f19, %f20, %f18;
	st.global.f32 	[%rd3], %f21;
	add.s64 	%rd25, %rd20, %rd6;
	ld.global.f32 	%f22, [%rd25];
	ld.global.f32 	%f23, [%rd58];
	fma.rn.f32 	%f24, %f22, %f23, %f21;
	st.global.f32 	[%rd3], %f24;
	add.s64 	%rd26, %rd20, %rd5;
	ld.global.f32 	%f25, [%rd26];
	ld.global.f32 	%f26, [%rd58+4];
	fma.rn.f32 	%f27, %f25, %f26, %f24;
	st.global.f32 	[%rd3], %f27;
	mul.wide.u32 	%rd27, %r16, 24;
	add.s64 	%rd28, %rd20, %rd27;
	ld.global.f32 	%f28, [%rd28];
	ld.global.f32 	%f29, [%rd58+8];
	fma.rn.f32 	%f30, %f28, %f29, %f27;
	st.global.f32 	[%rd3], %f30;
	add.s64 	%rd29, %rd20, %rd4;
	ld.global.f32 	%f31, [%rd29];
	ld.global.f32 	%f32, [%rd58+12];
	fma.rn.f32 	%f53, %f31, %f32, %f30;
	st.global.f32 	[%rd3], %f53;
	add.s32 	%r37, %r37, 8;
	add.s32 	%r36, %r36, %r28;
	add.s64 	%rd58, %rd58, 32;
	setp.ne.s32 	%p3, %r37, 0;
	@%p3 bra 	$L__BB0_3;
$L__BB0_4:
	setp.eq.s32 	%p4, %r3, 0;
	@%p4 bra 	$L__BB0_12;
	and.b32  	%r11, %r16, 3;
	setp.lt.u32 	%p5, %r3, 4;
	@%p5 bra 	$L__BB0_7;
	mad.lo.s32 	%r29, %r39, %r16, %r1;
	mul.wide.s32 	%rd30, %r29, 4;
	add.s64 	%rd31, %rd2, %rd30;
	ld.global.f32 	%f33, [%rd31];
	add.s32 	%r30, %r39, %r2;
	mul.wide.u32 	%rd32, %r30, 4;
	add.s64 	%rd33, %rd1, %rd32;
	ld.global.f32 	%f34, [%rd33];
	fma.rn.f32 	%f35, %f33, %f34, %f53;
	st.global.f32 	[%rd3], %f35;
	mul.wide.u32 	%rd34, %r16, 4;
	add.s64 	%rd35, %rd31, %rd34;
	ld.global.f32 	%f36, [%rd35];
	cvt.u64.u32 	%rd36, %r2;
	cvt.u64.u32 	%rd37, %r39;
	add.s64 	%rd38, %rd37, %rd36;
	shl.b64 	%rd39, %rd38, 2;
	add.s64 	%rd40, %rd1, %rd39;
	ld.global.f32 	%f37, [%rd40+4];
	fma.rn.f32 	%f38, %f36, %f37, %f35;
	st.global.f32 	[%rd3], %f38;
	add.s64 	%rd41, %rd35, %rd34;
	ld.global.f32 	%f39, [%rd41];
	ld.global.f32 	%f40, [%rd40+8];
	fma.rn.f32 	%f41, %f39, %f40, %f38;
	st.global.f32 	[%rd3], %f41;
	add.s64 	%rd42, %rd41, %rd34;
	ld.global.f32 	%f42, [%rd42];
	ld.global.f32 	%f43, [%rd40+12];
	fma.rn.f32 	%f53, %f42, %f43, %f41;
	st.global.f32 	[%rd3], %f53;
	add.s32 	%r39, %r39, 4;
$L__BB0_7:
	setp.eq.s32 	%p6, %r11, 0;
	@%p6 bra 	$L__BB0_12;
	setp.eq.s32 	%p7, %r11, 1;
	@%p7 bra 	$L__BB0_10;
	mad.lo.s32 	%r31, %r39, %r16, %r1;
	mul.wide.s32 	%rd43, %r31, 4;
	add.s64 	%rd44, %rd2, %rd43;
	ld.global.f32 	%f44, [%rd44];
	add.s32 	%r32, %r39, %r2;
	mul.wide.u32 	%rd45, %r32, 4;
	add.s64 	%rd46, %rd1, %rd45;
	ld.global.f32 	%f45, [%rd46];
	fma.rn.f32 	%f46, %f44, %f45, %f53;
	st.global.f32 	[%rd3], %f46;
	mul.wide.u32 	%rd47, %r16, 4;
	add.s64 	%rd48, %rd44, %rd47;
	ld.global.f32 	%f47, [%rd48];
	cvt.u64.u32 	%rd49, %r2;
	cvt.u64.u32 	%rd50, %r39;
	add.s64 	%rd51, %rd50, %rd49;
	shl.b64 	%rd52, %rd51, 2;
	add.s64 	%rd53, %rd1, %rd52;
	ld.global.f32 	%f48, [%rd53+4];
	fma.rn.f32 	%f53, %f47, %f48, %f46;
	st.global.f32 	[%rd3], %f53;
	add.s32 	%r39, %r39, 2;
$L__BB0_10:
	and.b32  	%r33, %r16, 1;
	setp.eq.b32 	%p8, %r33, 1;
	not.pred 	%p9, %p8;
	@%p9 bra 	$L__BB0_12;
	mad.lo.s32 	%r34, %r39, %r16, %r1;
	mul.wide.s32 	%rd54, %r34, 4;
	add.s64 	%rd55, %rd2, %rd54;
	ld.global.f32 	%f49, [%rd55];
	add.s32 	%r35, %r39, %r2;
	mul.wide.u32 	%rd56, %r35, 4;
	add.s64 	%rd57, %rd1, %rd56;
	ld.global.f32 	%f50, [%rd57];
	fma.rn.f32 	%f51, %f49, %f50, %f53;
	st.global.f32 	[%rd3], %f51;
$L__BB0_12:
	ret;

}
	// .globl	_Z10cuda_hellov
.visible .entry _Z10cuda_hellov()
{
	.local .align 8 .b8 	__local_depot1[8];
	.reg .b64 	%SP;
	.reg .b64 	%SPL;
	.reg .b32 	%r<11>;
	.reg .b64 	%rd<5>;

	mov.u64 	%SPL, __local_depot1;
	cvta.local.u64 	%SP, %SPL;
	add.u64 	%rd1, %SP, 0;
	add.u64 	%rd2, %SPL, 0;
	mov.u32 	%r1, %ctaid.x;
	mov.u32 	%r2, %ntid.x;
	mov.u32 	%r3, %tid.x;
	mad.lo.s32 	%r4, %r1, %r2, %r3;
	mov.u32 	%r5, %ctaid.y;
	mov.u32 	%r6, %ntid.y;
	mov.u32 	%r7, %tid.y;
	mad.lo.s32 	%r8, %r5, %r6, %r7;
	st.local.v2.u32 	[%rd2], {%r4, %r8};
	mov.u64 	%rd3, $str;
	cvta.global.u64 	%rd4, %rd3;
	{ // callseq 0, 0
	.param .b64 param0;
	st.param.b64 	[param0], %rd4;
	.param .b64 param1;
	st.param.b64 	[param1], %rd1;
	.param .b32 retval0;
	call.uni (retval0), 
	vprintf, 
	(
	param0, 
	param1
	);
	ld.param.b32 	%r9, [retval0];
	} // callseq 0
	ret;

}


// ===== COMPILED SASS (sm_100) =====

	.target	sm_100

	.elftype	@"ET_EXEC"


//--------------------- .note.nv.tkinfo           --------------------------
	.section	.note.nv.tkinfo,"",@"SHT_NOTE"
	.sectionflags	@"SHF_NOTE_NV_TKINFO"
	.tkinfo
        /*0018*/ 	.word	0x00000002
        /*0030*/ 	.string	""
        /*0030*/ 	.string	"ptxas"
        /*0030*/ 	.string	"Cuda compilation tools, release 13.0, V13.0.88"
        /*0030*/ 	.string	"Build cuda_13.0.r13.0/compiler.36424714_0"
        /*0030*/ 	.string	"-arch sm_100 -m 64 "



//--------------------- .note.nv.cuinfo           --------------------------
	.section	.note.nv.cuinfo,"",@"SHT_NOTE"
	.sectionflags	@"SHF_NOTE_NV_CUINFO"
        /*0018*/ 	.short	0x0002
        /*001a*/ 	.short	0x0064
        /*001c*/ 	.short	0x0082
	.zero		2


//--------------------- .nv.info                  --------------------------
	.section	.nv.info,"",@"SHT_CUDA_INFO"
	.align	4


	//----- nvinfo : EIATTR_REGCOUNT
	.align		4
        /*0000*/ 	.byte	0x04, 0x2f
        /*0002*/ 	.short	(.L_2 - .L_1)
	.align		4
.L_1:
        /*0004*/ 	.word	index@(_Z10cuda_dgemmiPfS_S_)
        /*0008*/ 	.word	0x0000001c


	//----- nvinfo : EIATTR_FRAME_SIZE
	.align		4
.L_2:
        /*000c*/ 	.byte	0x04, 0x11
        /*000e*/ 	.short	(.L_4 - .L_3)
	.align		4
.L_3:
        /*0010*/ 	.word	index@(_Z10cuda_dgemmiPfS_S_)
        /*0014*/ 	.word	0x00000000


	//----- nvinfo : EIATTR_REGCOUNT
	.align		4
.L_4:
        /*0018*/ 	.byte	0x04, 0x2f
        /*001a*/ 	.short	(.L_6 - .L_5)
	.align		4
.L_5:
        /*001c*/ 	.word	index@(_Z10cuda_hellov)
        /*0020*/ 	.word	0x00000018


	//----- nvinfo : EIATTR_FRAME_SIZE
	.align		4
.L_6:
        /*0024*/ 	.byte	0x04, 0x11
        /*0026*/ 	.short	(.L_8 - .L_7)
	.align		4
.L_7:
        /*0028*/ 	.word	index@(_Z10cuda_hellov)
        /*002c*/ 	.word	0x00000008


	//----- nvinfo : EIATTR_MIN_STACK_SIZE
	.align		4
.L_8:
        /*0030*/ 	.byte	0x04, 0x12
        /*0032*/ 	.short	(.L_10 - .L_9)
	.align		4
.L_9:
        /*0034*/ 	.word	index@(_Z10cuda_hellov)
        /*0038*/ 	.word	0x00000008


	//----- nvinfo : EIATTR_MIN_STACK_SIZE
	.align		4
.L_10:
        /*003c*/ 	.byte	0x04, 0x12
        /*003e*/ 	.short	(.L_12 - .L_11)
	.align		4
.L_11:
        /*0040*/ 	.word	index@(_Z10cuda_dgemmiPfS_S_)
        /*0044*/ 	.word	0x00000000
.L_12:


//--------------------- .nv.compat                --------------------------
	.section	.nv.compat,"",@"SHT_CUDA_COMPAT_INFO"
	.align	4
        /*0000*/ 	.byte	0x02, 0x09, 0x00, 0x00, 0x02, 0x02, 0x01, 0x00, 0x02, 0x05, 0x05, 0x00, 0x03, 0x07, 0x01, 0x01
        /*0010*/ 	.byte	0x02, 0x03, 0x00, 0x00, 0x02, 0x06, 0x01, 0x00, 0x04, 0x0b, 0x08, 0x00, 0x09, 0x00, 0x00, 0x00
        /*0020*/ 	.byte	0x00, 0x00, 0x00, 0x00


//--------------------- .nv.info._Z10cuda_hellov  --------------------------
	.section	.nv.info._Z10cuda_hellov,"",@"SHT_CUDA_INFO"
	.sectionflags	@""
	.align	4


	//----- nvinfo : EIATTR_CUDA_API_VERSION
	.align		4
        /*0000*/ 	.byte	0x04, 0x37
        /*0002*/ 	.short	(.L_14 - .L_13)
.L_13:
        /*0004*/ 	.word	0x00000082


	//----- nvinfo : EIATTR_SPARSE_MMA_MASK
	.align		4
.L_14:
        /*0008*/ 	.byte	0x03, 0x50
        /*000a*/ 	.short	0x0000


	//----- nvinfo : EIATTR_MAXREG_COUNT
	.align		4
        /*000c*/ 	.byte	0x03, 0x1b
        /*000e*/ 	.short	0x00ff


	//----- nvinfo : EIATTR_EXTERNS
	.align		4
        /*0010*/ 	.byte	0x04, 0x0f
        /*0012*/ 	.short	(.L_16 - .L_15)


	//   ....[0]....
	.align		4
.L_15:
        /*0014*/ 	.word	index@(vprintf)


	//----- nvinfo : EIATTR_MERCURY_ISA_VERSION
	.align		4
.L_16:
        /*0018*/ 	.byte	0x03, 0x5f
        /*001a*/ 	.short	0x0101


	//----- nvinfo : EIATTR_VRC_CTA_INIT_COUNT
	.align		4
        /*001c*/ 	.byte	0x02, 0x4a
	.zero		1
	.zero		1


	//----- nvinfo : EIATTR_SYSCALL_OFFSETS
	.align		4
        /*0020*/ 	.byte	0x04, 0x46
        /*0022*/ 	.short	(.L_18 - .L_17)


	//   ....[0]....
.L_17:
        /*0024*/ 	.word	0x00000150


	//----- nvinfo : EIATTR_EXIT_INSTR_OFFSETS
	.align		4
.L_18:
        /*0028*/ 	.byte	0x04, 0x1c
        /*002a*/ 	.short	(.L_20 - .L_19)


	//   ....[0]....
.L_19:
        /*002c*/ 	.word	0x00000160


	//----- nvinfo : EIATTR_SW_WAR
	.align		4
.L_20:
        /*0030*/ 	.byte	0x04, 0x36
        /*0032*/ 	.short	(.L_22 - .L_21)
.L_21:
        /*0034*/ 	.word	0x00000008
.L_22:


//--------------------- .nv.info._Z10cuda_dgemmiPfS_S_ --------------------------
	.section	.nv.info._Z10cuda_dgemmiPfS_S_,"",@"SHT_CUDA_INFO"
	.sectionflags	@""
	.align	4


	//----- nvinfo : EIATTR_CUDA_API_VERSION
	.align		4
        /*0000*/ 	.byte	0x04, 0x37
        /*0002*/ 	.short	(.L_24 - .L_23)
.L_23:
        /*0004*/ 	.word	0x00000082


	//----- nvinfo : EIATTR_KPARAM_INFO
	.align		4
.L_24:
        /*0008*/ 	.byte	0x04, 0x17
        /*000a*/ 	.short	(.L_26 - .L_25)
.L_25:
        /*000c*/ 	.word	0x00000000
        /*0010*/ 	.short	0x0003
        /*0012*/ 	.short	0x0018
        /*0014*/ 	.byte	0x00, 0xf5, 0x21, 0x00


	//----- nvinfo : EIATTR_KPARAM_INFO
	.align		4
.L_26:
        /*0018*/ 	.byte	0x04, 0x17
        /*001a*/ 	.short	(.L_28 - .L_27)
.L_27:
        /*001c*/ 	.word	0x00000000
        /*0020*/ 	.short	0x0002
        /*0022*/ 	.short	0x0010
        /*0024*/ 	.byte	0x00, 0xf5, 0x21, 0x00


	//----- nvinfo : EIATTR_KPARAM_INFO
	.align		4
.L_28:
        /*0028*/ 	.byte	0x04, 0x17
        /*002a*/ 	.short	(.L_30 - .L_29)
.L_29:
        /*002c*/ 	.word	0x00000000
        /*0030*/ 	.short	0x0001
        /*0032*/ 	.short	0x0008
        /*0034*/ 	.byte	0x00, 0xf5, 0x21, 0x00


	//----- nvinfo : EIATTR_KPARAM_INFO
	.align		4
.L_30:
        /*0038*/ 	.byte	0x04, 0x17
        /*003a*/ 	.short	(.L_32 - .L_31)
.L_31:
        /*003c*/ 	.word	0x00000000
        /*0040*/ 	.short	0x0000
        /*0042*/ 	.short	0x0000
        /*0044*/ 	.byte	0x00, 0xf0, 0x11, 0x00


	//----- nvinfo : EIATTR_SPARSE_MMA_MASK
	.align		4
.L_32:
        /*0048*/ 	.byte	0x03, 0x50
        /*004a*/ 	.short	0x0000


	//----- nvinfo : EIATTR_MAXREG_COUNT
	.align		4
        /*004c*/ 	.byte	0x03, 0x1b
        /*004e*/ 	.short	0x00ff


	//----- nvinfo : EIATTR_MERCURY_ISA_VERSION
	.align		4
        /*0050*/ 	.byte	0x03, 0x5f
        /*0052*/ 	.short	0x0101


	//----- nvinfo : EIATTR_VRC_CTA_INIT_COUNT
	.align		4
        /*0054*/ 	.byte	0x02, 0x4a
	.zero		1
	.zero		1


	//----- nvinfo : EIATTR_EXIT_INSTR_OFFSETS
	.align		4
        /*0058*/ 	.byte	0x04, 0x1c
        /*005a*/ 	.short	(.L_34 - .L_33)


	//   ....[0]....
.L_33:
        /*005c*/ 	.word	0x00000110


	//   ....[1]....
        /*0060*/ 	.word	0x00000500


	//   ....[2]....
        /*0064*/ 	.word	0x00000740


	//   ....[3]....
        /*0068*/ 	.word	0x000008e0


	//   ....[4]....
        /*006c*/ 	.word	0x00000990


	//----- nvinfo : EIATTR_CBANK_PARAM_SIZE
	.align		4
.L_34:
        /*0070*/ 	.byte	0x03, 0x19
        /*0072*/ 	.short	0x0020


	//----- nvinfo : EIATTR_PARAM_CBANK
	.align		4
        /*0074*/ 	.byte	0x04, 0x0a
        /*0076*/ 	.short	(.L_36 - .L_35)
	.align		4
.L_35:
        /*0078*/ 	.word	index@(.nv.constant0._Z10cuda_dgemmiPfS_S_)
        /*007c*/ 	.short	0x0380
        /*007e*/ 	.short	0x0020


	//----- nvinfo : EIATTR_SW_WAR
	.align		4
.L_36:
        /*0080*/ 	.byte	0x04, 0x36
        /*0082*/ 	.short	(.L_38 - .L_37)
.L_37:
        /*0084*/ 	.word	0x00000008
.L_38:


//--------------------- .nv.callgraph             --------------------------
	.section	.nv.callgraph,"",@"SHT_CUDA_CALLGRAPH"
	.align	4
	.sectionentsize	8
	.align		4
        /*0000*/ 	.word	0x00000000
	.align		4
        /*0004*/ 	.word	0xffffffff
	.align		4
        /*0008*/ 	.word	index@(_Z10cuda_hellov)
	.align		4
        /*000c*/ 	.word	index@(vprintf)
	.align		4
        /*0010*/ 	.word	0x00000000
	.align		4
        /*0014*/ 	.word	0xfffffffe
	.align		4
        /*0018*/ 	.word	0x00000000
	.align		4
        /*001c*/ 	.word	0xfffffffd
	.align		4
        /*0020*/ 	.word	0x00000000
	.align		4
        /*0024*/ 	.word	0xfffffffc


//--------------------- .nv.constant4             --------------------------
	.section	.nv.constant4,"a",@progbits
	.align	8
	.align		8
.nv.constant4:
        /*0000*/ 	.dword	vprintf
	.align		8
        /*0008*/ 	.dword	$str


//--------------------- .text._Z10cuda_hellov     --------------------------
	.section	.text._Z10cuda_hellov,"ax",@progbits
	.align	128
        .global         _Z10cuda_hellov
        .type           _Z10cuda_hellov,@function
        .size           _Z10cuda_hellov,(.L_x_7 - _Z10cuda_hellov)
        .other          _Z10cuda_hellov,@"STO_CUDA_ENTRY STV_DEFAULT"
_Z10cuda_hellov:
.text._Z10cuda_hellov:
[----:B------:R-:W0:Y:S01]  /*0000*/  LDC R1, c[0x0][0x37c] ;  /* 0x0000df00ff017b82 */ /* 0x000e220000000800 */
[----:B------:R-:W1:Y:S01]  /*0010*/  S2R R3, SR_TID.X ;  /* 0x0000000000037919 */ /* 0x000e620000002100 */
[----:B------:R-:W2:Y:S06]  /*0020*/  LDCU UR5, c[0x0][0x2fc] ;  /* 0x00005f80ff0577ac */ /* 0x000eac0008000800 */
[----:B------:R-:W1:Y:S01]  /*0030*/  S2UR UR4, SR_CTAID.X ;  /* 0x00000000000479c3 */ /* 0x000e620000002500 */
[----:B0-----:R-:W-:Y:S01]  /*0040*/  VIADD R1, R1, 0xfffffff8 ;  /* 0xfffffff801017836 */ /* 0x001fe20000000000 */
[----:B------:R-:W0:Y:S06]  /*0050*/  S2R R5, SR_TID.Y ;  /* 0x0000000000057919 */ /* 0x000e2c0000002200 */
[----:B------:R-:W1:Y:S08]  /*0060*/  LDC R2, c[0x0][0x360] ;  /* 0x0000d800ff027b82 */ /* 0x000e700000000800 */
[----:B------:R-:W0:Y:S08]  /*0070*/  S2UR UR6, SR_CTAID.Y ;  /* 0x00000000000679c3 */ /* 0x000e300000002600 */
[----:B------:R-:W0:Y:S01]  /*0080*/  LDC R0, c[0x0][0x364] ;  /* 0x0000d900ff007b82 */ /* 0x000e220000000800 */
[----:B-1----:R-:W-:Y:S01]  /*0090*/  IMAD R2, R2, UR4, R3 ;  /* 0x0000000402027c24 */ /* 0x002fe2000f8e0203 */
[----:B------:R-:W1:Y:S01]  /*00a0*/  LDCU UR4, c[0x0][0x2f8] ;  /* 0x00005f00ff0477ac */ /* 0x000e620008000800 */
[----:B0-----:R-:W-:Y:S01]  /*00b0*/  IMAD R3, R0, UR6, R5 ;  /* 0x0000000600037c24 */ /* 0x001fe2000f8e0205 */
[----:B------:R-:W-:Y:S01]  /*00c0*/  MOV R0, 0x0 ;  /* 0x0000000000007802 */ /* 0x000fe20000000f00 */
[----:B------:R-:W0:Y:S01]  /*00d0*/  LDCU.64 UR6, c[0x4][0x8] ;  /* 0x01000100ff0677ac */ /* 0x000e220008000a00 */
[----:B-1----:R-:W-:-:S02]  /*00e0*/  IADD3 R6, P0, PT, R1, UR4, RZ ;  /* 0x0000000401067c10 */ /* 0x002fc4000ff1e0ff */
[----:B------:R1:W-:Y:S01]  /*00f0*/  STL.64 [R1], R2 ;  /* 0x0000000201007387 */ /* 0x0003e20000100a00 */
[----:B------:R1:W3:Y:S01]  /*0100*/  LDC.64 R8, c[0x4][R0] ;  /* 0x0100000000087b82 */ /* 0x0002e20000000a00 */
[----:B--2---:R-:W-:Y:S01]  /*0110*/  IADD3.X R7, PT, PT, RZ, UR5, RZ, P0, !PT ;  /* 0x00000005ff077c10 */ /* 0x004fe200087fe4ff */
[----:B0-----:R-:W-:Y:S01]  /*0120*/  IMAD.U32 R4, RZ, RZ, UR6 ;  /* 0x00000006ff047e24 */ /* 0x001fe2000f8e00ff */
[----:B-1----:R-:W-:-:S07]  /*0130*/  MOV R5, UR7 ;  /* 0x0000000700057c02 */ /* 0x002fce0008000f00 */
[----:B------:R-:W-:-:S07]  /*0140*/  LEPC R20, `(.L_x_0) ;  /* 0x000000001014794e */ /* 0x000fce0000000000 */
[----:B---3--:R-:W-:Y:S05]  /*0150*/  CALL.ABS.NOINC R8 ;  /* 0x0000000008007343 */ /* 0x008fea0003c00000 */
.L_x_0:
[----:B------:R-:W-:Y:S05]  /*0160*/  EXIT ;  /* 0x000000000000794d */ /* 0x000fea0003800000 */
.L_x_1:
[----:B------:R-:W-:-:S00]  /*0170*/  BRA `(.L_x_1) ;  /* 0xfffffffc00fc7947 */ /* 0x000fc0000383ffff */
[----:B------:R-:W-:-:S00]  /*0180*/  NOP ;  /* 0x0000000000007918 */ /* 0x000fc00000000000 */
[----:B------:R-:W-:-:S00]  /*0190*/  NOP ;  /* 0x0000000000007918 */ /* 0x000fc00000000000 */
[----:B------:R-:W-:-:S00]  /*01a0*/  NOP ;  /* 0x0000000000007918 */ /* 0x000fc00000000000 */
[----:B------:R-:W-:-:S00]  /*01b0*/  NOP ;  /* 0x0000000000007918 */ /* 0x000fc00000000000 */
[----:B------:R-:W-:-:S00]  /*01c0*/  NOP ;  /* 0x0000000000007918 */ /* 0x000fc00000000000 */
[----:B------:R-:W-:-:S00]  /*01d0*/  NOP ;  /* 0x0000000000007918 */ /* 0x000fc00000000000 */
[----:B------:R-:W-:-:S00]  /*01e0*/  NOP ;  /* 0x0000000000007918 */ /* 0x000fc00000000000 */
[----:B------:R-:W-:-:S00]  /*01f0*/  NOP ;  /* 0x0000000000007918 */ /* 0x000fc00000000000 */
.L_x_7:


//--------------------- .text._Z10cuda_dgemmiPfS_S_ --------------------------
	.section	.text._Z10cuda_dgemmiPfS_S_,"ax",@progbits
	.align	128
        .global         _Z10cuda_dgemmiPfS_S_
        .type           _Z10cuda_dgemmiPfS_S_,@function
        .size           _Z10cuda_dgemmiPfS_S_,(.L_x_8 - _Z10cuda_dgemmiPfS_S_)
        .other          _Z10cuda_dgemmiPfS_S_,@"STO_CUDA_ENTRY STV_DEFAULT"
_Z10cuda_dgemmiPfS_S_:
.text._Z10cuda_dgemmiPfS_S_:
[----:B------:R-:W-:Y:S01]  /*0000*/  LDC R1, c[0x0][0x37c] ;  /* 0x0000df00ff017b82 */ /* 0x000fe20000000800 */
[----:B------:R-:W0:Y:S07]  /*0010*/  S2R R6, SR_TID.Y ;  /* 0x0000000000067919 */ /* 0x000e2e0000002200 */
[----:B------:R-:W1:Y:S01]  /*0020*/  LDC R5, c[0x0][0x360] ;  /* 0x0000d800ff057b82 */ /* 0x000e620000000800 */
[----:B------:R-:W1:Y:S07]  /*0030*/  S2R R4, SR_TID.X ;  /* 0x0000000000047919 */ /* 0x000e6e0000002100 */
[----:B------:R-:W0:Y:S08]  /*0040*/  S2UR UR4, SR_CTAID.Y ;  /* 0x00000000000479c3 */ /* 0x000e300000002600 */
[----:B------:R-:W0:Y:S08]  /*0050*/  LDC R7, c[0x0][0x364] ;  /* 0x0000d900ff077b82 */ /* 0x000e300000000800 */
[----:B------:R-:W1:Y:S08]  /*0060*/  S2UR UR6, SR_CTAID.X ;  /* 0x00000000000679c3 */ /* 0x000e700000002500 */
[----:B------:R-:W2:Y:S08]  /*0070*/  LDC R0, c[0x0][0x380] ;  /* 0x0000e000ff007b82 */ /* 0x000eb00000000800 */
[----:B------:R-:W3:Y:S01]  /*0080*/  LDC.64 R2, c[0x0][0x398] ;  /* 0x0000e600ff027b82 */ /* 0x000ee20000000a00 */
[----:B0-----:R-:W-:Y:S01]  /*0090*/  IMAD R7, R7, UR4, R6 ;  /* 0x0000000407077c24 */ /* 0x001fe2000f8e0206 */
[----:B------:R-:W0:Y:S01]  /*00a0*/  LDCU.64 UR4, c[0x0][0x358] ;  /* 0x00006b00ff0477ac */ /* 0x000e220008000a00 */
[----:B-1----:R-:W-:-:S02]  /*00b0*/  IMAD R5, R5, UR6, R4 ;  /* 0x0000000605057c24 */ /* 0x002fc4000f8e0204 */
[----:B--2---:R-:W-:Y:S01]  /*00c0*/  IMAD R4, R7, R0, RZ ;  /* 0x0000000007047224 */ /* 0x004fe200078e02ff */
[----:B------:R-:W-:-:S04]  /*00d0*/  ISETP.GE.AND P0, PT, R0, 0x1, PT ;  /* 0x000000010000780c */ /* 0x000fc80003f06270 */
[----:B------:R-:W-:-:S05]  /*00e0*/  IADD3 R7, PT, PT, R5, R4, RZ ;  /* 0x0000000405077210 */ /* 0x000fca0007ffe0ff */
[----:B---3--:R-:W-:-:S05]  /*00f0*/  IMAD.WIDE R2, R7, 0x4, R2 ;  /* 0x0000000407027825 */ /* 0x008fca00078e0202 */
[----:B0-----:R0:W-:Y:S01]  /*0100*/  STG.E desc[UR4][R2.64], RZ ;  /* 0x000000ff02007986 */ /* 0x0011e2000c101904 */
[----:B------:R-:W-:Y:S05]  /*0110*/  @!P0 EXIT ;  /* 0x000000000000894d */ /* 0x000fea0003800000 */
[C---:B------:R-:W-:Y:S01]  /*0120*/  ISETP.GE.U32.AND P1, PT, R0.reuse, 0x8, PT ;  /* 0x000000080000780c */ /* 0x040fe20003f26070 */
[----:B------:R-:W-:Y:S01]  /*0130*/  HFMA2 R7, -RZ, RZ, 0, 0 ;  /* 0x00000000ff077431 */ /* 0x000fe200000001ff */
[----:B------:R-:W-:Y:S02]  /*0140*/  LOP3.LUT R14, R0, 0x7, RZ, 0xc0, !PT ;  /* 0x00000007000e7812 */ /* 0x000fe400078ec0ff */
[----:B------:R-:W-:Y:S02]  /*0150*/  MOV R13, RZ ;  /* 0x000000ff000d7202 */ /* 0x000fe40000000f00 */
[----:B------:R-:W-:-:S07]  /*0160*/  ISETP.NE.AND P0, PT, R14, RZ, PT ;  /* 0x000000ff0e00720c */ /* 0x000fce0003f05270 */
[----:B------:R-:W-:Y:S06]  /*0170*/  @!P1 BRA `(.L_x_2) ;  /* 0x0000000000e09947 */ /* 0x000fec0003800000 */
[----:B------:R-:W1:Y:S01]  /*0180*/  LDC.64 R8, c[0x0][0x390] ;  /* 0x0000e400ff087b82 */ /* 0x000e620000000a00 */
[----:B------:R-:W-:Y:S02]  /*0190*/  LOP3.LUT R7, R0, 0x7ffffff8, RZ, 0xc0, !PT ;  /* 0x7ffffff800077812 */ /* 0x000fe400078ec0ff */
[----:B------:R-:W-:Y:S02]  /*01a0*/  MOV R13, RZ ;  /* 0x000000ff000d7202 */ /* 0x000fe40000000f00 */
[----:B------:R-:W-:Y:S02]  /*01b0*/  MOV R15, R5 ;  /* 0x00000005000f7202 */ /* 0x000fe40000000f00 */
[----:B------:R-:W-:Y:S01]  /*01c0*/  IADD3 R6, PT, PT, -R7, RZ, RZ ;  /* 0x000000ff07067210 */ /* 0x000fe20007ffe1ff */
[----:B-1----:R-:W-:-:S03]  /*01d0*/  IMAD.WIDE.U32 R8, R4, 0x4, R8 ;  /* 0x0000000404087825 */ /* 0x002fc600078e0008 */
[----:B------:R-:W-:-:S04]  /*01e0*/  IADD3 R12, P1, PT, R8, 0x10, RZ ;  /* 0x00000010080c7810 */ /* 0x000fc80007f3e0ff */
[----:B------:R-:W-:-:S09]  /*01f0*/  IADD3.X R9, PT, PT, RZ, R9, RZ, P1, !PT ;  /* 0x00000009ff097210 */ /* 0x000fd20000ffe4ff */
.L_x_3:
[----:B------:R-:W1:Y:S01]  /*0200*/  LDC.64 R10, c[0x0][0x388] ;  /* 0x0000e200ff0a7b82 */ /* 0x000e620000000a00 */
[----:B------:R-:W-:-:S05]  /*0210*/  MOV R8, R12 ;  /* 0x0000000c00087202 */ /* 0x000fca0000000f00 */
[----:B--2---:R-:W2:Y:S01]  /*0220*/  LDG.E R16, desc[UR4][R8.64+-0x10] ;  /* 0xfffff00408107981 */ /* 0x004ea2000c1e1900 */
[----:B-1----:R-:W-:-:S05]  /*0230*/  IMAD.WIDE R10, R15, 0x4, R10 ;  /* 0x000000040f0a7825 */ /* 0x002fca00078e020a */
[----:B------:R-:W2:Y:S02]  /*0240*/  LDG.E R12, desc[UR4][R10.64] ;  /* 0x000000040a0c7981 */ /* 0x000ea4000c1e1900 */
[----:B--2---:R-:W-:Y:S01]  /*0250*/  FFMA R21, R12, R16, R13 ;  /* 0x000000100c157223 */ /* 0x004fe2000000000d */
[----:B------:R-:W-:-:S04]  /*0260*/  IMAD.WIDE.U32 R12, R0, 0x4, R10 ;  /* 0x00000004000c7825 */ /* 0x000fc800078e000a */
[----:B------:R1:W-:Y:S04]  /*0270*/  STG.E desc[UR4][R2.64], R21 ;  /* 0x0000001502007986 */ /* 0x0003e8000c101904 */
[----:B------:R-:W2:Y:S04]  /*0280*/  LDG.E R12, desc[UR4][R12.64] ;  /* 0x000000040c0c7981 */ /* 0x000ea8000c1e1900 */
[----:B------:R-:W2:Y:S02]  /*0290*/  LDG.E R16, desc[UR4][R8.64+-0xc] ;  /* 0xfffff40408107981 */ /* 0x000ea4000c1e1900 */
[----:B--2---:R-:W-:Y:S01]  /*02a0*/  FFMA R23, R12, R16, R21 ;  /* 0x000000100c177223 */ /* 0x004fe20000000015 */
[----:B------:R-:W-:-:S04]  /*02b0*/  IMAD.WIDE.U32 R16, R0, 0x8, R10 ;  /* 0x0000000800107825 */ /* 0x000fc800078e000a */
[----:B------:R2:W-:Y:S04]  /*02c0*/  STG.E desc[UR4][R2.64], R23 ;  /* 0x0000001702007986 */ /* 0x0005e8000c101904 */
[----:B------:R-:W3:Y:S04]  /*02d0*/  LDG.E R16, desc[UR4][R16.64] ;  /* 0x0000000410107981 */ /* 0x000ee8000c1e1900 */
[----:B------:R-:W3:Y:S02]  /*02e0*/  LDG.E R18, desc[UR4][R8.64+-0x8] ;  /* 0xfffff80408127981 */ /* 0x000ee4000c1e1900 */
[----:B---3--:R-:W-:Y:S01]  /*02f0*/  FFMA R25, R16, R18, R23 ;  /* 0x0000001210197223 */ /* 0x008fe20000000017 */
[----:B------:R-:W-:-:S04]  /*0300*/  IMAD.WIDE.U32 R18, R0, 0xc, R10 ;  /* 0x0000000c00127825 */ /* 0x000fc800078e000a */
[----:B------:R3:W-:Y:S04]  /*0310*/  STG.E desc[UR4][R2.64], R25 ;  /* 0x0000001902007986 */ /* 0x0007e8000c101904 */
[----:B------:R-:W1:Y:S04]  /*0320*/  LDG.E R18, desc[UR4][R18.64] ;  /* 0x0000000412127981 */ /* 0x000e68000c1e1900 */
[----:B------:R-:W1:Y:S02]  /*0330*/  LDG.E R12, desc[UR4][R8.64+-0x4] ;  /* 0xfffffc04080c7981 */ /* 0x000e64000c1e1900 */
[----:B-1----:R-:W-:Y:S01]  /*0340*/  FFMA R21, R18, R12, R25 ;  /* 0x0000000c12157223 */ /* 0x002fe20000000019 */
        /* <DEDUP_REMOVED lines=13> */
[----:B------:R-:W1:Y:S01]  /*0420*/  LDG.E R12, desc[UR4][R8.64+0x8] ;  /* 0x00000804080c7981 */ /* 0x000e62000c1e1900 */
[----:B------:R-:W-:Y:S01]  /*0430*/  IMAD.WIDE.U32 R10, R0, 0x1c, R10 ;  /* 0x0000001c000a7825 */ /* 0x000fe200078e000a */
[----:B------:R-:W-:-:S03]  /*0440*/  IADD3 R6, PT, PT, R6, 0x8, RZ ;  /* 0x0000000806067810 */ /* 0x000fc60007ffe0ff */
[----:B-1----:R-:W-:-:S05]  /*0450*/  FFMA R21, R18, R12, R25 ;  /* 0x0000000c12157223 */ /* 0x002fca0000000019 */
[----:B------:R2:W-:Y:S04]  /*0460*/  STG.E desc[UR4][R2.64], R21 ;  /* 0x0000001502007986 */ /* 0x0005e8000c101904 */
[----:B------:R-:W3:Y:S04]  /*0470*/  LDG.E R10, desc[UR4][R10.64] ;  /* 0x000000040a0a7981 */ /* 0x000ee8000c1e1900 */
[----:B------:R1:W3:Y:S01]  /*0480*/  LDG.E R13, desc[UR4][R8.64+0xc] ;  /* 0x00000c04080d7981 */ /* 0x0002e2000c1e1900 */
[----:B------:R-:W-:Y:S02]  /*0490*/  ISETP.NE.AND P1, PT, R6, RZ, PT ;  /* 0x000000ff0600720c */ /* 0x000fe40003f25270 */
[----:B------:R-:W-:-:S02]  /*04a0*/  IADD3 R12, P2, PT, R8, 0x20, RZ ;  /* 0x00000020080c7810 */ /* 0x000fc40007f5e0ff */
[----:B------:R-:W-:Y:S02]  /*04b0*/  LEA R15, R0, R15, 0x3 ;  /* 0x0000000f000f7211 */ /* 0x000fe400078e18ff */
[----:B-1----:R-:W-:Y:S01]  /*04c0*/  IADD3.X R9, PT, PT, RZ, R9, RZ, P2, !PT ;  /* 0x00000009ff097210 */ /* 0x002fe200017fe4ff */
[----:B---3--:R-:W-:-:S05]  /*04d0*/  FFMA R13, R10, R13, R21 ;  /* 0x0000000d0a0d7223 */ /* 0x008fca0000000015 */
[----:B------:R2:W-:Y:S01]  /*04e0*/  STG.E desc[UR4][R2.64], R13 ;  /* 0x0000000d02007986 */ /* 0x0005e2000c101904 */
[----:B------:R-:W-:Y:S05]  /*04f0*/  @P1 BRA `(.L_x_3) ;  /* 0xfffffffc00401947 */ /* 0x000fea000383ffff */
.L_x_2:
[----:B------:R-:W-:Y:S05]  /*0500*/  @!P0 EXIT ;  /* 0x000000000000894d */ /* 0x000fea0003800000 */
[----:B------:R-:W-:Y:S02]  /*0510*/  ISETP.GE.U32.AND P1, PT, R14, 0x4, PT ;  /* 0x000000040e00780c */ /* 0x000fe40003f26070 */
[----:B------:R-:W-:-:S04]  /*0520*/  LOP3.LUT R16, R0, 0x3, RZ, 0xc0, !PT ;  /* 0x0000000300107812 */ /* 0x000fc800078ec0ff */
[----:B------:R-:W-:-:S07]  /*0530*/  ISETP.NE.AND P0, PT, R16, RZ, PT ;  /* 0x000000ff1000720c */ /* 0x000fce0003f05270 */
[----:B------:R-:W-:Y:S06]  /*0540*/  @!P1 BRA `(.L_x_4) ;  /* 0x00000000007c9947 */ /* 0x000fec0003800000 */
[----:B------:R-:W1:Y:S01]  /*0550*/  LDC.64 R14, c[0x0][0x390] ;  /* 0x0000e400ff0e7b82 */ /* 0x000e620000000a00 */
[----:B------:R-:W-:Y:S01]  /*0560*/  IADD3 R17, PT, PT, R4, R7, RZ ;  /* 0x0000000704117210 */ /* 0x000fe20007ffe0ff */
[----:B------:R-:W-:Y:S01]  /*0570*/  IMAD R9, R7, R0, R5 ;  /* 0x0000000007097224 */ /* 0x000fe200078e0205 */
[----:B------:R-:W3:Y:S05]  /*0580*/  LDCU.64 UR6, c[0x0][0x390] ;  /* 0x00007200ff0677ac */ /* 0x000eea0008000a00 */
[----:B------:R-:W4:Y:S01]  /*0590*/  LDC.64 R10, c[0x0][0x388] ;  /* 0x0000e200ff0a7b82 */ /* 0x000f220000000a00 */
[----:B-1----:R-:W-:-:S06]  /*05a0*/  IMAD.WIDE.U32 R14, R17, 0x4, R14 ;  /* 0x00000004110e7825 */ /* 0x002fcc00078e000e */
[----:B------:R-:W5:Y:S01]  /*05b0*/  LDG.E R14, desc[UR4][R14.64] ;  /* 0x000000040e0e7981 */ /* 0x000f62000c1e1900 */
[----:B----4-:R-:W-:-:S05]  /*05c0*/  IMAD.WIDE R10, R9, 0x4, R10 ;  /* 0x00000004090a7825 */ /* 0x010fca00078e020a */
[----:B------:R-:W5:Y:S01]  /*05d0*/  LDG.E R6, desc[UR4][R10.64] ;  /* 0x000000040a067981 */ /* 0x000f62000c1e1900 */
[----:B------:R-:W-:-:S04]  /*05e0*/  IADD3 R9, P1, PT, R4, R7, RZ ;  /* 0x0000000704097210 */ /* 0x000fc80007f3e0ff */
[----:B------:R-:W-:Y:S02]  /*05f0*/  IADD3.X R12, PT, PT, RZ, RZ, RZ, P1, !PT ;  /* 0x000000ffff0c7210 */ /* 0x000fe40000ffe4ff */
[----:B---3--:R-:W-:-:S04]  /*0600*/  LEA R8, P1, R9, UR6, 0x2 ;  /* 0x0000000609087c11 */ /* 0x008fc8000f8210ff */
[----:B------:R-:W-:Y:S01]  /*0610*/  LEA.HI.X R9, R9, UR7, R12, 0x2, P1 ;  /* 0x0000000709097c11 */ /* 0x000fe200088f140c */
[----:B-----5:R-:W-:Y:S01]  /*0620*/  FFMA R17, R6, R14, R13 ;  /* 0x0000000e06117223 */ /* 0x020fe2000000000d */
[----:B--2---:R-:W-:-:S04]  /*0630*/  IMAD.WIDE.U32 R12, R0, 0x4, R10 ;  /* 0x00000004000c7825 */ /* 0x004fc800078e000a */
[----:B------:R1:W-:Y:S04]  /*0640*/  STG.E desc[UR4][R2.64], R17 ;  /* 0x0000001102007986 */ /* 0x0003e8000c101904 */
[----:B------:R-:W2:Y:S04]  /*0650*/  LDG.E R6, desc[UR4][R12.64] ;  /* 0x000000040c067981 */ /* 0x000ea8000c1e1900 */
[----:B------:R-:W2:Y:S01]  /*0660*/  LDG.E R14, desc[UR4][R8.64+0x4] ;  /* 0x00000404080e7981 */ /* 0x000ea2000c1e1900 */
[----:B------:R-:W-:-:S04]  /*0670*/  IMAD.WIDE.U32 R10, R0, 0x4, R12 ;  /* 0x00000004000a7825 */ /* 0x000fc800078e000c */
[----:B--2---:R-:W-:-:S05]  /*0680*/  FFMA R19, R6, R14, R17 ;  /* 0x0000000e06137223 */ /* 0x004fca0000000011 */
[----:B------:R1:W-:Y:S04]  /*0690*/  STG.E desc[UR4][R2.64], R19 ;  /* 0x0000001302007986 */ /* 0x0003e8000c101904 */
[----:B------:R-:W2:Y:S04]  /*06a0*/  LDG.E R6, desc[UR4][R10.64] ;  /* 0x000000040a067981 */ /* 0x000ea8000c1e1900 */
[----:B------:R-:W2:Y:S02]  /*06b0*/  LDG.E R14, desc[UR4][R8.64+0x8] ;  /* 0x00000804080e7981 */ /* 0x000ea4000c1e1900 */
[----:B--2---:R-:W-:Y:S01]  /*06c0*/  FFMA R21, R6, R14, R19 ;  /* 0x0000000e06157223 */ /* 0x004fe20000000013 */
[----:B------:R-:W-:-:S04]  /*06d0*/  IMAD.WIDE.U32 R14, R0, 0x4, R10 ;  /* 0x00000004000e7825 */ /* 0x000fc800078e000a */
[----:B------:R1:W-:Y:S04]  /*06e0*/  STG.E desc[UR4][R2.64], R21 ;  /* 0x0000001502007986 */ /* 0x0003e8000c101904 */
[----:B------:R-:W2:Y:S04]  /*06f0*/  LDG.E R14, desc[UR4][R14.64] ;  /* 0x000000040e0e7981 */ /* 0x000ea8000c1e1900 */
[----:B------:R-:W2:Y:S01]  /*0700*/  LDG.E R13, desc[UR4][R8.64+0xc] ;  /* 0x00000c04080d7981 */ /* 0x000ea2000c1e1900 */
[----:B------:R-:W-:Y:S01]  /*0710*/  IADD3 R7, PT, PT, R7, 0x4, RZ ;  /* 0x0000000407077810 */ /* 0x000fe20007ffe0ff */
[----:B--2---:R-:W-:-:S05]  /*0720*/  FFMA R13, R14, R13, R21 ;  /* 0x0000000d0e0d7223 */ /* 0x004fca0000000015 */
[----:B------:R1:W-:Y:S02]  /*0730*/  STG.E desc[UR4][R2.64], R13 ;  /* 0x0000000d02007986 */ /* 0x0003e4000c101904 */
.L_x_4:
[----:B------:R-:W-:Y:S05]  /*0740*/  @!P0 EXIT ;  /* 0x000000000000894d */ /* 0x000fea0003800000 */
[----:B------:R-:W-:Y:S02]  /*0750*/  ISETP.NE.AND P1, PT, R16, 0x1, PT ;  /* 0x000000011000780c */ /* 0x000fe40003f25270 */
[----:B------:R-:W-:-:S04]  /*0760*/  LOP3.LUT R6, R0, 0x1, RZ, 0xc0, !PT ;  /* 0x0000000100067812 */ /* 0x000fc800078ec0ff */
[----:B------:R-:W-:-:S07]  /*0770*/  ISETP.NE.U32.AND P0, PT, R6, 0x1, PT ;  /* 0x000000010600780c */ /* 0x000fce0003f05070 */
[----:B------:R-:W-:Y:S06]  /*0780*/  @!P1 BRA `(.L_x_5) ;  /* 0x0000000000549947 */ /* 0x000fec0003800000 */
[----:B------:R-:W3:Y:S01]  /*0790*/  LDC.64 R10, c[0x0][0x390] ;  /* 0x0000e400ff0a7b82 */ /* 0x000ee20000000a00 */
[----:B------:R-:W-:Y:S01]  /*07a0*/  IADD3 R15, PT, PT, R4, R7, RZ ;  /* 0x00000007040f7210 */ /* 0x000fe20007ffe0ff */
[----:B-1----:R-:W-:Y:S01]  /*07b0*/  IMAD R17, R7, R0, R5 ;  /* 0x0000000007117224 */ /* 0x002fe200078e0205 */
[----:B------:R-:W1:Y:S05]  /*07c0*/  LDCU.64 UR6, c[0x0][0x390] ;  /* 0x00007200ff0677ac */ /* 0x000e6a0008000a00 */
[----:B------:R-:W4:Y:S01]  /*07d0*/  LDC.64 R8, c[0x0][0x388] ;  /* 0x0000e200ff087b82 */ /* 0x000f220000000a00 */
[----:B---3--:R-:W-:-:S06]  /*07e0*/  IMAD.WIDE.U32 R14, R15, 0x4, R10 ;  /* 0x000000040f0e7825 */ /* 0x008fcc00078e000a */
[----:B------:R-:W3:Y:S01]  /*07f0*/  LDG.E R14, desc[UR4][R14.64] ;  /* 0x000000040e0e7981 */ /* 0x000ee2000c1e1900 */
[----:B----4-:R-:W-:-:S05]  /*0800*/  IMAD.WIDE R10, R17, 0x4, R8 ;  /* 0x00000004110a7825 */ /* 0x010fca00078e0208 */
[----:B------:R-:W3:Y:S01]  /*0810*/  LDG.E R6, desc[UR4][R10.64] ;  /* 0x000000040a067981 */ /* 0x000ee2000c1e1900 */
[----:B------:R-:W-:-:S04]  /*0820*/  IADD3 R9, P1, PT, R4, R7, RZ ;  /* 0x0000000704097210 */ /* 0x000fc80007f3e0ff */
[----:B------:R-:W-:Y:S02]  /*0830*/  IADD3.X R12, PT, PT, RZ, RZ, RZ, P1, !PT ;  /* 0x000000ffff0c7210 */ /* 0x000fe40000ffe4ff */
[----:B-1----:R-:W-:Y:S01]  /*0840*/  LEA R8, P1, R9, UR6, 0x2 ;  /* 0x0000000609087c11 */ /* 0x002fe2000f8210ff */
[----:B------:R-:W-:-:S03]  /*0850*/  IMAD.WIDE.U32 R16, R0, 0x4, R10 ;  /* 0x0000000400107825 */ /* 0x000fc600078e000a */
[----:B------:R-:W-:Y:S01]  /*0860*/  LEA.HI.X R9, R9, UR7, R12, 0x2, P1 ;  /* 0x0000000709097c11 */ /* 0x000fe200088f140c */
[----:B---3--:R-:W-:-:S05]  /*0870*/  FFMA R19, R6, R14, R13 ;  /* 0x0000000e06137223 */ /* 0x008fca000000000d */
[----:B------:R3:W-:Y:S04]  /*0880*/  STG.E desc[UR4][R2.64], R19 ;  /* 0x0000001302007986 */ /* 0x0007e8000c101904 */
[----:B------:R-:W2:Y:S04]  /*0890*/  LDG.E R16, desc[UR4][R16.64] ;  /* 0x0000000410107981 */ /* 0x000ea8000c1e1900 */
[----:B------:R-:W2:Y:S01]  /*08a0*/  LDG.E R8, desc[UR4][R8.64+0x4] ;  /* 0x0000040408087981 */ /* 0x000ea2000c1e1900 */
[----:B------:R-:W-:Y:S01]  /*08b0*/  IADD3 R7, PT, PT, R7, 0x2, RZ ;  /* 0x0000000207077810 */ /* 0x000fe20007ffe0ff */
[----:B--2---:R-:W-:-:S05]  /*08c0*/  FFMA R13, R16, R8, R19 ;  /* 0x00000008100d7223 */ /* 0x004fca0000000013 */
[----:B------:R3:W-:Y:S02]  /*08d0*/  STG.E desc[UR4][R2.64], R13 ;  /* 0x0000000d02007986 */ /* 0x0007e4000c101904 */
.L_x_5:
[----:B------:R-:W-:Y:S05]  /*08e0*/  @P0 EXIT ;  /* 0x000000000000094d */ /* 0x000fea0003800000 */
[----:B------:R-:W4:Y:S01]  /*08f0*/  LDC.64 R8, c[0x0][0x388] ;  /* 0x0000e200ff087b82 */ /* 0x000f220000000a00 */
[----:B------:R-:W-:Y:S01]  /*0900*/  IMAD R5, R7, R0, R5 ;  /* 0x0000000007057224 */ /* 0x000fe200078e0205 */
[----:B------:R-:W-:-:S06]  /*0910*/  IADD3 R7, PT, PT, R4, R7, RZ ;  /* 0x0000000704077210 */ /* 0x000fcc0007ffe0ff */
[----:B------:R-:W5:Y:S01]  /*0920*/  LDC.64 R10, c[0x0][0x390] ;  /* 0x0000e400ff0a7b82 */ /* 0x000f620000000a00 */
[----:B----4-:R-:W-:-:S06]  /*0930*/  IMAD.WIDE R4, R5, 0x4, R8 ;  /* 0x0000000405047825 */ /* 0x010fcc00078e0208 */
[----:B------:R-:W1:Y:S01]  /*0940*/  LDG.E R4, desc[UR4][R4.64] ;  /* 0x0000000404047981 */ /* 0x000e62000c1e1900 */
[----:B-----5:R-:W-:-:S06]  /*0950*/  IMAD.WIDE.U32 R6, R7, 0x4, R10 ;  /* 0x0000000407067825 */ /* 0x020fcc00078e000a */
[----:B------:R-:W1:Y:S02]  /*0960*/  LDG.E R6, desc[UR4][R6.64] ;  /* 0x0000000406067981 */ /* 0x000e64000c1e1900 */
[----:B-123--:R-:W-:-:S05]  /*0970*/  FFMA R13, R4, R6, R13 ;  /* 0x00000006040d7223 */ /* 0x00efca000000000d */
[----:B------:R-:W-:Y:S01]  /*0980*/  STG.E desc[UR4][R2.64], R13 ;  /* 0x0000000d02007986 */ /* 0x000fe2000c101904 */
[----:B------:R-:W-:Y:S05]  /*0990*/  EXIT ;  /* 0x000000000000794d */ /* 0x000fea0003800000 */
.L_x_6:
        /* <DEDUP_REMOVED lines=14> */
.L_x_8:


//--------------------- .nv.global.init           --------------------------
	.section	.nv.global.init,"aw",@progbits
.nv.global.init:
	.type		$str,@object
	.size		$str,(.L_0 - $str)
$str:
        /*0000*/ 	.byte	0x48, 0x65, 0x6c, 0x6c, 0x6f, 0x20, 0x57, 0x6f, 0x72, 0x6c, 0x64, 0x20, 0x66, 0x72, 0x6f, 0x6d
        /*0010*/ 	.byte	0x20, 0x47, 0x50, 0x55, 0x21, 0x20, 0x25, 0x64, 0x20, 0x25, 0x64, 0x0a, 0x00
.L_0:


//--------------------- .nv.shared.reserved.0     --------------------------
	.section	.nv.shared.reserved.0,"aw",@nobits
	.weak		__nv_reservedSMEM_offset_0_alias
	.size		__nv_reservedSMEM_offset_0_alias, 0, 64
	.other		__nv_reservedSMEM_offset_0_alias,@"STO_CUDA_RESERVED_SHARED STV_DEFAULT"
__nv_reservedSMEM_offset_0_alias:
	.zero		0
	.zero		64


//--------------------- .nv.constant0._Z10cuda_hellov --------------------------
	.section	.nv.constant0._Z10cuda_hellov,"a",@progbits
	.sectionflags	@""
	.align	4
.nv.constant0._Z10cuda_hellov:
	.zero		896


//--------------------- .nv.constant0._Z10cuda_dgemmiPfS_S_ --------------------------
	.section	.nv.constant0._Z10cuda_dgemmiPfS_S_,"a",@progbits
	.sectionflags	@""
	.align	4
.nv.constant0._Z10cuda_dgemmiPfS_S_:
	.zero		928


//--------------------- SYMBOLS --------------------------

	.type		.nv.reservedSmem.offset0,@object
	.size		.nv.reservedSmem.offset0,0x4
	.type		vprintf,@function
